	.headerflags	@"EF_CUDA_TEXMODE_UNIFIED EF_CUDA_64BIT_ADDRESS EF_CUDA_ACCELERATORS EF_CUDA_SM90 EF_CUDA_VIRTUAL_SM(EF_CUDA_SM90)"
	.elftype	@"ET_EXEC"


//--------------------- .nv.info                  --------------------------
	.section	.nv.info,"",@"SHT_CUDA_INFO"
	.align	4


	//----- nvinfo : EIATTR_REGCOUNT
	.align		4
        /*0000*/ 	.byte	0x04, 0x2f
        /*0002*/ 	.short	(.L_1 - .L_0)
	.align		4
.L_0:
        /*0004*/ 	.word	index@(triton_poi_fused_clone_3)
        /*0008*/ 	.word	0x00000012


	//----- nvinfo : EIATTR_MIN_STACK_SIZE
	.align		4
.L_1:
        /*000c*/ 	.byte	0x04, 0x12
        /*000e*/ 	.short	(.L_3 - .L_2)
	.align		4
.L_2:
        /*0010*/ 	.word	index@(triton_poi_fused_clone_3)
        /*0014*/ 	.word	0x00000000


	//----- nvinfo : EIATTR_FRAME_SIZE
	.align		4
.L_3:
        /*0018*/ 	.byte	0x04, 0x11
        /*001a*/ 	.short	(.L_5 - .L_4)
	.align		4
.L_4:
        /*001c*/ 	.word	index@(triton_poi_fused_clone_3)
        /*0020*/ 	.word	0x00000000


	//----- nvinfo : EIATTR_MIN_STACK_SIZE
	.align		4
.L_5:
        /*0024*/ 	.byte	0x04, 0x12
        /*0026*/ 	.short	(.L_7 - .L_6)
	.align		4
.L_6:
        /*0028*/ 	.word	index@(triton_poi_fused_clone_3)
        /*002c*/ 	.word	0x00000000
.L_7:


//--------------------- .nv.info.triton_poi_fused_clone_3 --------------------------
	.section	.nv.info.triton_poi_fused_clone_3,"",@"SHT_CUDA_INFO"
	.sectionflags	@""
	.align	4


	//----- nvinfo : EIATTR_CUDA_API_VERSION
	.align		4
        /*0000*/ 	.byte	0x04, 0x37
        /*0002*/ 	.short	(.L_9 - .L_8)
.L_8:
        /*0004*/ 	.word	0x0000007c


	//----- nvinfo : EIATTR_KPARAM_INFO
	.align		4
.L_9:
        /*0008*/ 	.byte	0x04, 0x17
        /*000a*/ 	.short	(.L_11 - .L_10)
.L_10:
        /*000c*/ 	.word	0x00000000
        /*0010*/ 	.short	0x0003
        /*0012*/ 	.short	0x0014
        /*0014*/ 	.byte	0x00, 0xf0, 0x11, 0x00


	//----- nvinfo : EIATTR_KPARAM_INFO
	.align		4
.L_11:
        /*0018*/ 	.byte	0x04, 0x17
        /*001a*/ 	.short	(.L_13 - .L_12)
.L_12:
        /*001c*/ 	.word	0x00000000
        /*0020*/ 	.short	0x0002
        /*0022*/ 	.short	0x0010
        /*0024*/ 	.byte	0x00, 0xf0, 0x11, 0x00


	//----- nvinfo : EIATTR_KPARAM_INFO
	.align		4
.L_13:
        /*0028*/ 	.byte	0x04, 0x17
        /*002a*/ 	.short	(.L_15 - .L_14)
.L_14:
        /*002c*/ 	.word	0x00000000
        /*0030*/ 	.short	0x0001
        /*0032*/ 	.short	0x0008
        /*0034*/ 	.byte	0x00, 0xf4, 0x21, 0x00


	//----- nvinfo : EIATTR_KPARAM_INFO
	.align		4
.L_15:
        /*0038*/ 	.byte	0x04, 0x17
        /*003a*/ 	.short	(.L_17 - .L_16)
.L_16:
        /*003c*/ 	.word	0x00000000
        /*0040*/ 	.short	0x0000
        /*0042*/ 	.short	0x0000
        /*0044*/ 	.byte	0x00, 0xf4, 0x21, 0x00


	//----- nvinfo : EIATTR_SPARSE_MMA_MASK
	.align		4
.L_17:
        /*0048*/ 	.byte	0x03, 0x50
        /*004a*/ 	.short	0x0000


	//----- nvinfo : EIATTR_MAXREG_COUNT
	.align		4
        /*004c*/ 	.byte	0x03, 0x1b
        /*004e*/ 	.short	0x00ff


	//----- nvinfo : EIATTR_EXIT_INSTR_OFFSETS
	.align		4
        /*0050*/ 	.byte	0x04, 0x1c
        /*0052*/ 	.short	(.L_19 - .L_18)


	//   ....[0]....
.L_18:
        /*0054*/ 	.word	0x000003a0


	//   ....[1]....
        /*0058*/ 	.word	0x000003f0


	//----- nvinfo : EIATTR_REQNTID
	.align		4
.L_19:
        /*005c*/ 	.byte	0x04, 0x10
        /*005e*/ 	.short	(.L_21 - .L_20)
.L_20:
        /*0060*/ 	.word	0x00000020
        /*0064*/ 	.word	0x00000001
        /*0068*/ 	.word	0x00000001


	//----- nvinfo : EIATTR_CBANK_PARAM_SIZE
	.align		4
.L_21:
        /*006c*/ 	.byte	0x03, 0x19
        /*006e*/ 	.short	0x0018


	//----- nvinfo : EIATTR_PARAM_CBANK
	.align		4
        /*0070*/ 	.byte	0x04, 0x0a
        /*0072*/ 	.short	(.L_23 - .L_22)
	.align		4
.L_22:
        /*0074*/ 	.word	index@(.nv.constant0.triton_poi_fused_clone_3)
        /*0078*/ 	.short	0x0210
        /*007a*/ 	.short	0x0018


	//----- nvinfo : EIATTR_SW_WAR
	.align		4
.L_23:
        /*007c*/ 	.byte	0x04, 0x36
        /*007e*/ 	.short	(.L_25 - .L_24)
.L_24:
        /*0080*/ 	.word	0x00000008
.L_25:


//--------------------- .nv.callgraph             --------------------------
	.section	.nv.callgraph,"",@"SHT_CUDA_CALLGRAPH"
	.align	4
	.sectionentsize	8
	.align		4
        /*0000*/ 	.word	0x00000000
	.align		4
        /*0004*/ 	.word	0xffffffff
	.align		4
        /*0008*/ 	.word	0x00000000
	.align		4
        /*000c*/ 	.word	0xfffffffe
	.align		4
        /*0010*/ 	.word	0x00000000
	.align		4
        /*0014*/ 	.word	0xfffffffd
	.align		4
        /*0018*/ 	.word	0x00000000
	.align		4
        /*001c*/ 	.word	0xfffffffc


//--------------------- .text.triton_poi_fused_clone_3 --------------------------
	.section	.text.triton_poi_fused_clone_3,"ax",@progbits
	.sectionflags	@"SHF_BARRIERS=1"
	.align	128
        .global         triton_poi_fused_clone_3
        .type           triton_poi_fused_clone_3,@function
        .size           triton_poi_fused_clone_3,(.L_x_1 - triton_poi_fused_clone_3)
        .other          triton_poi_fused_clone_3,@"STO_CUDA_ENTRY STV_DEFAULT"
triton_poi_fused_clone_3:
.text.triton_poi_fused_clone_3:
[----:B------:R-:W0:Y:S02]  /*0000*/  LDC R1, c[0x0][0x28] ;  /* 0x00000a00ff017b82 */ /* 0x000e240000000800 */
[----:B------:R-:W1:Y:S01]  /*0010*/  S2R R0, SR_CTAID.Y ;  /* 0x0000000000007919 */ /* 0x000e620000002600 */
[----:B------:R-:W-:Y:S01]  /*0020*/  ULDC.64 UR6, c[0x0][0x208] ;  /* 0x0000820000067ab9 */ /* 0x000fe20000000a00 */
[----:B------:R-:W2:Y:S01]  /*0030*/  S2R R15, SR_TID.X ;  /* 0x00000000000f7919 */ /* 0x000ea20000002100 */
[----:B------:R-:W3:Y:S01]  /*0040*/  S2R R6, SR_CTAID.X ;  /* 0x0000000000067919 */ /* 0x000ee20000002500 */
[----:B-1----:R-:W-:Y:S02]  /*0050*/  IMAD.SHL.U32 R0, R0, 0x10, RZ ;  /* 0x0000001000007824 */ /* 0x002fe400078e00ff */
[----:B--2---:R-:W-:Y:S01]  /*0060*/  IMAD.SHL.U32 R3, R15, 0x2, RZ ;  /* 0x000000020f037824 */ /* 0x004fe200078e00ff */
[----:B------:R-:W-:Y:S01]  /*0070*/  SHF.R.U32.HI R7, RZ, 0x3, R15 ;  /* 0x00000003ff077819 */ /* 0x000fe2000001160f */
[----:B---3--:R-:W-:-:S03]  /*0080*/  IMAD.SHL.U32 R6, R6, 0x4, RZ ;  /* 0x0000000406067824 */ /* 0x008fc600078e00ff */
[----:B------:R-:W-:Y:S02]  /*0090*/  LOP3.LUT R4, R0, 0xe, R3, 0xf8, !PT ;  /* 0x0000000e00047812 */ /* 0x000fe400078ef803 */
[----:B------:R-:W1:Y:S02]  /*00a0*/  LDC.64 R2, c[0x0][0x210] ;  /* 0x00008400ff027b82 */ /* 0x000e640000000a00 */
[----:B------:R-:W-:-:S04]  /*00b0*/  SHF.R.S32.HI R5, RZ, 0x1f, R4 ;  /* 0x0000001fff057819 */ /* 0x000fc80000011404 */
[----:B------:R-:W-:Y:S02]  /*00c0*/  LEA.HI R8, R5, R4, RZ, 0x2 ;  /* 0x0000000405087211 */ /* 0x000fe400078f10ff */
[----:B------:R-:W-:Y:S02]  /*00d0*/  SGXT.U32 R5, R7, 0x2 ;  /* 0x000000020705781a */ /* 0x000fe40000000000 */
[----:B------:R-:W-:Y:S02]  /*00e0*/  LOP3.LUT R9, R8, 0xfffffffc, RZ, 0xc0, !PT ;  /* 0xfffffffc08097812 */ /* 0x000fe400078ec0ff */
[----:B------:R-:W-:Y:S02]  /*00f0*/  LOP3.LUT R7, R6, R5, RZ, 0xfc, !PT ;  /* 0x0000000506077212 */ /* 0x000fe400078efcff */
[----:B------:R-:W-:Y:S01]  /*0100*/  SHF.R.S32.HI R8, RZ, 0x2, R8 ;  /* 0x00000002ff087819 */ /* 0x000fe20000011408 */
[----:B------:R-:W-:Y:S01]  /*0110*/  IMAD.IADD R10, R4, 0x1, -R9 ;  /* 0x00000001040a7824 */ /* 0x000fe200078e0a09 */
[----:B------:R-:W-:-:S03]  /*0120*/  ISETP.GE.AND P0, PT, R7, 0x3, PT ;  /* 0x000000030700780c */ /* 0x000fc60003f06270 */
[----:B------:R-:W-:Y:S01]  /*0130*/  IMAD R7, R7, 0x4, R10 ;  /* 0x0000000407077824 */ /* 0x000fe200078e020a */
[----:B------:R-:W-:-:S03]  /*0140*/  ISETP.LT.AND P0, PT, R4, 0x10, !P0 ;  /* 0x000000100400780c */ /* 0x000fc60004701270 */
[----:B------:R-:W-:Y:S01]  /*0150*/  IMAD R7, R8, 0xc, R7 ;  /* 0x0000000c08077824 */ /* 0x000fe200078e0207 */
[----:B------:R-:W-:-:S03]  /*0160*/  CS2R R8, SRZ ;  /* 0x0000000000087805 */ /* 0x000fc6000001ff00 */
[----:B-1----:R-:W-:-:S06]  /*0170*/  IMAD.WIDE R2, R7, 0x4, R2 ;  /* 0x0000000407027825 */ /* 0x002fcc00078e0202 */
[----:B------:R1:W2:Y:S01]  /*0180*/  @P0 LDG.E.EL.64 R8, desc[UR6][R2.64] ;  /* 0x0000000602080981 */ /* 0x0002a2000c2e1b00 */
[----:B------:R-:W3:Y:S01]  /*0190*/  S2UR UR5, SR_CgaCtaId ;  /* 0x00000000000579c3 */ /* 0x000ee20000008800 */
[C---:B------:R-:W-:Y:S01]  /*01a0*/  IMAD.SHL.U32 R4, R15.reuse, 0x8, RZ ;  /* 0x000000080f047824 */ /* 0x040fe200078e00ff */
[----:B------:R-:W-:Y:S01]  /*01b0*/  UMOV UR4, 0x400 ;  /* 0x0000040000047882 */ /* 0x000fe20000000000 */
[----:B------:R-:W-:Y:S02]  /*01c0*/  SHF.R.U32.HI R7, RZ, 0x2, R15 ;  /* 0x00000002ff077819 */ /* 0x000fe4000001160f */
[----:B------:R-:W-:Y:S02]  /*01d0*/  LOP3.LUT R10, R15, 0x1f, RZ, 0xc0, !PT ;  /* 0x0000001f0f0a7812 */ /* 0x000fe400078ec0ff */
[----:B------:R-:W-:Y:S02]  /*01e0*/  LOP3.LUT R4, R4, 0x38, RZ, 0xc0, !PT ;  /* 0x0000003804047812 */ /* 0x000fe400078ec0ff */
[----:B------:R-:W-:-:S02]  /*01f0*/  SGXT.U32 R7, R7, 0x3 ;  /* 0x000000030707781a */ /* 0x000fc40000000000 */
[C---:B------:R-:W-:Y:S02]  /*0200*/  LOP3.LUT R5, R4.reuse, R5, RZ, 0xfc, !PT ;  /* 0x0000000504057212 */ /* 0x040fe400078efcff */
[C---:B------:R-:W-:Y:S01]  /*0210*/  LOP3.LUT R12, R4.reuse, 0x4, RZ, 0xfc, !PT ;  /* 0x00000004040c7812 */ /* 0x040fe200078efcff */
[----:B-1----:R-:W-:Y:S01]  /*0220*/  IMAD.IADD R2, R7, 0x1, R10 ;  /* 0x0000000107027824 */ /* 0x002fe200078e020a */
[-C--:B------:R-:W-:Y:S02]  /*0230*/  LEA.HI R4, R4, R5.reuse, RZ, 0x1e ;  /* 0x0000000504047211 */ /* 0x080fe400078ff0ff */
[----:B------:R-:W-:Y:S02]  /*0240*/  LEA.HI R12, R12, R5, RZ, 0x1e ;  /* 0x000000050c0c7211 */ /* 0x000fe400078ff0ff */
[----:B------:R-:W-:Y:S02]  /*0250*/  LOP3.LUT R3, R6, 0x3, R15, 0xf8, !PT ;  /* 0x0000000306037812 */ /* 0x000fe400078ef80f */
[----:B------:R-:W-:-:S02]  /*0260*/  LOP3.LUT R15, R10, 0x20, RZ, 0xfc, !PT ;  /* 0x000000200a0f7812 */ /* 0x000fc400078efcff */
[----:B------:R-:W-:Y:S01]  /*0270*/  ISETP.GE.AND P0, PT, R3, 0x3, PT ;  /* 0x000000030300780c */ /* 0x000fe20003f06270 */
[----:B---3--:R-:W-:Y:S01]  /*0280*/  UPRMT UR4, UR5, 0x654, UR4 ;  /* 0x0000065405047896 */ /* 0x008fe20008000004 */
[----:B------:R-:W-:-:S05]  /*0290*/  LEA.HI R15, R15, R10, RZ, 0x1e ;  /* 0x0000000a0f0f7211 */ /* 0x000fca00078ff0ff */
[----:B------:R-:W-:Y:S02]  /*02a0*/  LEA R11, R4, UR4, 0x2 ;  /* 0x00000004040b7c11 */ /* 0x000fe4000f8e10ff */
[----:B------:R-:W-:Y:S01]  /*02b0*/  LEA R12, R12, UR4, 0x2 ;  /* 0x000000040c0c7c11 */ /* 0x000fe2000f8e10ff */
[----:B------:R-:W1:Y:S01]  /*02c0*/  LDC.64 R4, c[0x0][0x218] ;  /* 0x00008600ff047b82 */ /* 0x000e620000000a00 */
[----:B------:R-:W-:Y:S02]  /*02d0*/  LEA R13, R2, UR4, 0x2 ;  /* 0x00000004020d7c11 */ /* 0x000fe4000f8e10ff */
[----:B------:R-:W-:Y:S02]  /*02e0*/  LOP3.LUT R2, R0, R7, RZ, 0xfc, !PT ;  /* 0x0000000700027212 */ /* 0x000fe400078efcff */
[----:B------:R-:W-:Y:S02]  /*02f0*/  LOP3.LUT R0, R0, 0x8, R7, 0xfe, !PT ;  /* 0x0000000800007812 */ /* 0x000fe400078efe07 */
[C---:B------:R-:W-:Y:S01]  /*0300*/  ISETP.LT.AND P1, PT, R2.reuse, 0x10, !P0 ;  /* 0x000000100200780c */ /* 0x040fe20004721270 */
[----:B------:R-:W-:Y:S01]  /*0310*/  IMAD R7, R2, 0x3, R3 ;  /* 0x0000000302077824 */ /* 0x000fe200078e0203 */
[----:B------:R-:W-:-:S02]  /*0320*/  ISETP.LT.AND P0, PT, R0, 0x10, !P0 ;  /* 0x000000100000780c */ /* 0x000fc40004701270 */
[----:B------:R-:W-:Y:S01]  /*0330*/  LEA R15, R15, UR4, 0x2 ;  /* 0x000000040f0f7c11 */ /* 0x000fe2000f8e10ff */
[----:B-1----:R-:W-:Y:S01]  /*0340*/  IMAD.WIDE R2, R7, 0x4, R4 ;  /* 0x0000000407027825 */ /* 0x002fe200078e0204 */
[----:B--2---:R-:W-:Y:S04]  /*0350*/  STS [R11], R8 ;  /* 0x000000080b007388 */ /* 0x004fe80000000800 */
[----:B------:R-:W-:Y:S01]  /*0360*/  STS [R12+0x10], R9 ;  /* 0x000010090c007388 */ /* 0x000fe20000000800 */
[----:B------:R-:W-:Y:S06]  /*0370*/  BAR.SYNC.DEFER_BLOCKING 0x0 ;  /* 0x0000000000007b1d */ /* 0x000fec0000010000 */
[----:B------:R-:W1:Y:S04]  /*0380*/  LDS R13, [R13] ;  /* 0x000000000d0d7984 */ /* 0x000e680000000800 */
[----:B-1----:R1:W-:Y:S01]  /*0390*/  @P1 STG.E desc[UR6][R2.64], R13 ;  /* 0x0000000d02001986 */ /* 0x0023e2000c101906 */
[----:B------:R-:W-:Y:S05]  /*03a0*/  @!P0 EXIT ;  /* 0x000000000000894d */ /* 0x000fea0003800000 */
[----:B------:R-:W0:Y:S01]  /*03b0*/  LDS R15, [R15+0x80] ;  /* 0x000080000f0f7984 */ /* 0x000e220000000800 */
[----:B-1----:R-:W-:-:S04]  /*03c0*/  VIADD R3, R7, 0x18 ;  /* 0x0000001807037836 */ /* 0x002fc80000000000 */
[----:B------:R-:W-:-:S05]  /*03d0*/  IMAD.WIDE R2, R3, 0x4, R4 ;  /* 0x0000000403027825 */ /* 0x000fca00078e0204 */
[----:B0-----:R-:W-:Y:S01]  /*03e0*/  STG.E desc[UR6][R2.64], R15 ;  /* 0x0000000f02007986 */ /* 0x001fe2000c101906 */
[----:B------:R-:W-:Y:S05]  /*03f0*/  EXIT ;  /* 0x000000000000794d */ /* 0x000fea0003800000 */
.L_x_0:
[----:B------:R-:W-:-:S00]  /*0400*/  BRA `(.L_x_0) ;  /* 0xfffffffc00fc7947 */ /* 0x000fc0000383ffff */
[----:B------:R-:W-:-:S00]  /*0410*/  NOP ;  /* 0x0000000000007918 */ /* 0x000fc00000000000 */
        /* <DEDUP_REMOVED lines=14> */
.L_x_1:


//--------------------- .nv.shared.triton_poi_fused_clone_3 --------------------------
	.section	.nv.shared.triton_poi_fused_clone_3,"aw",@nobits
	.sectionflags	@""
	.align	16
	.zero		1024


//--------------------- .nv.constant0.triton_poi_fused_clone_3 --------------------------
	.section	.nv.constant0.triton_poi_fused_clone_3,"a",@progbits
	.sectionflags	@""
	.align	4
.nv.constant0.triton_poi_fused_clone_3:
	.zero		552
